	.headerflags	@"EF_CUDA_TEXMODE_UNIFIED EF_CUDA_64BIT_ADDRESS EF_CUDA_ACCELERATORS EF_CUDA_SM90 EF_CUDA_VIRTUAL_SM(EF_CUDA_SM90)"
	.elftype	@"ET_EXEC"


//--------------------- .nv.info                  --------------------------
	.section	.nv.info,"",@"SHT_CUDA_INFO"
	.align	4


	//----- nvinfo : EIATTR_REGCOUNT
	.align		4
        /*0000*/ 	.byte	0x04, 0x2f
        /*0002*/ 	.short	(.L_1 - .L_0)
	.align		4
.L_0:
        /*0004*/ 	.word	index@(triton_poi_fused_max_pool2d_with_indices_11)
        /*0008*/ 	.word	0x0000001a


	//----- nvinfo : EIATTR_MIN_STACK_SIZE
	.align		4
.L_1:
        /*000c*/ 	.byte	0x04, 0x12
        /*000e*/ 	.short	(.L_3 - .L_2)
	.align		4
.L_2:
        /*0010*/ 	.word	index@(triton_poi_fused_max_pool2d_with_indices_11)
        /*0014*/ 	.word	0x00000000


	//----- nvinfo : EIATTR_FRAME_SIZE
	.align		4
.L_3:
        /*0018*/ 	.byte	0x04, 0x11
        /*001a*/ 	.short	(.L_5 - .L_4)
	.align		4
.L_4:
        /*001c*/ 	.word	index@(triton_poi_fused_max_pool2d_with_indices_11)
        /*0020*/ 	.word	0x00000000


	//----- nvinfo : EIATTR_MIN_STACK_SIZE
	.align		4
.L_5:
        /*0024*/ 	.byte	0x04, 0x12
        /*0026*/ 	.short	(.L_7 - .L_6)
	.align		4
.L_6:
        /*0028*/ 	.word	index@(triton_poi_fused_max_pool2d_with_indices_11)
        /*002c*/ 	.word	0x00000000
.L_7:


//--------------------- .nv.info.triton_poi_fused_max_pool2d_with_indices_11 --------------------------
	.section	.nv.info.triton_poi_fused_max_pool2d_with_indices_11,"",@"SHT_CUDA_INFO"
	.sectionflags	@""
	.align	4


	//----- nvinfo : EIATTR_CUDA_API_VERSION
	.align		4
        /*0000*/ 	.byte	0x04, 0x37
        /*0002*/ 	.short	(.L_9 - .L_8)
.L_8:
        /*0004*/ 	.word	0x0000007c


	//----- nvinfo : EIATTR_KPARAM_INFO
	.align		4
.L_9:
        /*0008*/ 	.byte	0x04, 0x17
        /*000a*/ 	.short	(.L_11 - .L_10)
.L_10:
        /*000c*/ 	.word	0x00000000
        /*0010*/ 	.short	0x0003
        /*0012*/ 	.short	0x0018
        /*0014*/ 	.byte	0x00, 0xf0, 0x11, 0x00


	//----- nvinfo : EIATTR_KPARAM_INFO
	.align		4
.L_11:
        /*0018*/ 	.byte	0x04, 0x17
        /*001a*/ 	.short	(.L_13 - .L_12)
.L_12:
        /*001c*/ 	.word	0x00000000
        /*0020*/ 	.short	0x0002
        /*0022*/ 	.short	0x0010
        /*0024*/ 	.byte	0x00, 0xf4, 0x21, 0x00


	//----- nvinfo : EIATTR_KPARAM_INFO
	.align		4
.L_13:
        /*0028*/ 	.byte	0x04, 0x17
        /*002a*/ 	.short	(.L_15 - .L_14)
.L_14:
        /*002c*/ 	.word	0x00000000
        /*0030*/ 	.short	0x0001
        /*0032*/ 	.short	0x0008
        /*0034*/ 	.byte	0x00, 0xf4, 0x21, 0x00


	//----- nvinfo : EIATTR_KPARAM_INFO
	.align		4
.L_15:
        /*0038*/ 	.byte	0x04, 0x17
        /*003a*/ 	.short	(.L_17 - .L_16)
.L_16:
        /*003c*/ 	.word	0x00000000
        /*0040*/ 	.short	0x0000
        /*0042*/ 	.short	0x0000
        /*0044*/ 	.byte	0x00, 0xf4, 0x21, 0x00


	//----- nvinfo : EIATTR_SPARSE_MMA_MASK
	.align		4
.L_17:
        /*0048*/ 	.byte	0x03, 0x50
        /*004a*/ 	.short	0x0000


	//----- nvinfo : EIATTR_MAXREG_COUNT
	.align		4
        /*004c*/ 	.byte	0x03, 0x1b
        /*004e*/ 	.short	0x00ff


	//----- nvinfo : EIATTR_EXIT_INSTR_OFFSETS
	.align		4
        /*0050*/ 	.byte	0x04, 0x1c
        /*0052*/ 	.short	(.L_19 - .L_18)


	//   ....[0]....
.L_18:
        /*0054*/ 	.word	0x00000ad0


	//----- nvinfo : EIATTR_REQNTID
	.align		4
.L_19:
        /*0058*/ 	.byte	0x04, 0x10
        /*005a*/ 	.short	(.L_21 - .L_20)
.L_20:
        /*005c*/ 	.word	0x00000080
        /*0060*/ 	.word	0x00000001
        /*0064*/ 	.word	0x00000001


	//----- nvinfo : EIATTR_CBANK_PARAM_SIZE
	.align		4
.L_21:
        /*0068*/ 	.byte	0x03, 0x19
        /*006a*/ 	.short	0x001c


	//----- nvinfo : EIATTR_PARAM_CBANK
	.align		4
        /*006c*/ 	.byte	0x04, 0x0a
        /*006e*/ 	.short	(.L_23 - .L_22)
	.align		4
.L_22:
        /*0070*/ 	.word	index@(.nv.constant0.triton_poi_fused_max_pool2d_with_indices_11)
        /*0074*/ 	.short	0x0210
        /*0076*/ 	.short	0x001c


	//----- nvinfo : EIATTR_SW_WAR
	.align		4
.L_23:
        /*0078*/ 	.byte	0x04, 0x36
        /*007a*/ 	.short	(.L_25 - .L_24)
.L_24:
        /*007c*/ 	.word	0x00000008
.L_25:


//--------------------- .nv.callgraph             --------------------------
	.section	.nv.callgraph,"",@"SHT_CUDA_CALLGRAPH"
	.align	4
	.sectionentsize	8
	.align		4
        /*0000*/ 	.word	0x00000000
	.align		4
        /*0004*/ 	.word	0xffffffff
	.align		4
        /*0008*/ 	.word	0x00000000
	.align		4
        /*000c*/ 	.word	0xfffffffe
	.align		4
        /*0010*/ 	.word	0x00000000
	.align		4
        /*0014*/ 	.word	0xfffffffd
	.align		4
        /*0018*/ 	.word	0x00000000
	.align		4
        /*001c*/ 	.word	0xfffffffc


//--------------------- .text.triton_poi_fused_max_pool2d_with_indices_11 --------------------------
	.section	.text.triton_poi_fused_max_pool2d_with_indices_11,"ax",@progbits
	.align	128
        .global         triton_poi_fused_max_pool2d_with_indices_11
        .type           triton_poi_fused_max_pool2d_with_indices_11,@function
        .size           triton_poi_fused_max_pool2d_with_indices_11,(.L_x_1 - triton_poi_fused_max_pool2d_with_indices_11)
        .other          triton_poi_fused_max_pool2d_with_indices_11,@"STO_CUDA_ENTRY STV_DEFAULT"
triton_poi_fused_max_pool2d_with_indices_11:
.text.triton_poi_fused_max_pool2d_with_indices_11:
[----:B------:R-:W-:Y:S01]  /*0000*/  LDC R1, c[0x0][0x28] ;  /* 0x00000a00ff017b82 */ /* 0x000fe20000000800 */
[----:B------:R-:W1:Y:S01]  /*0010*/  S2R R0, SR_TID.X ;  /* 0x0000000000007919 */ /* 0x000e620000002100 */
[----:B------:R-:W-:Y:S01]  /*0020*/  ULDC.64 UR4, c[0x0][0x208] ;  /* 0x0000820000047ab9 */ /* 0x000fe20000000a00 */
[----:B------:R-:W2:Y:S01]  /*0030*/  S2R R5, SR_CTAID.X ;  /* 0x0000000000057919 */ /* 0x000ea20000002500 */
[----:B------:R-:W-:Y:S02]  /*0040*/  CS2R R12, SRZ ;  /* 0x00000000000c7805 */ /* 0x000fe4000001ff00 */
[----:B------:R-:W-:Y:S01]  /*0050*/  CS2R R14, SRZ ;  /* 0x00000000000e7805 */ /* 0x000fe2000001ff00 */
[----:B------:R-:W-:Y:S01]  /*0060*/  ULDC.64 UR6, c[0x0][0x220] ;  /* 0x0000880000067ab9 */ /* 0x000fe20000000a00 */
[----:B-1----:R-:W-:Y:S01]  /*0070*/  IMAD.SHL.U32 R0, R0, 0x2, RZ ;  /* 0x0000000200007824 */ /* 0x002fe200078e00ff */
[----:B--2---:R-:W-:-:S04]  /*0080*/  SHF.R.S32.HI R3, RZ, 0x17, R5 ;  /* 0x00000017ff037819 */ /* 0x004fc80000011405 */
[----:B------:R-:W-:Y:S02]  /*0090*/  LOP3.LUT R0, R0, 0xfe, RZ, 0xc0, !PT ;  /* 0x000000fe00007812 */ /* 0x000fe400078ec0ff */
[----:B------:R-:W-:-:S03]  /*00a0*/  SGXT R3, R3, 0x1 ;  /* 0x000000010303781a */ /* 0x000fc60000000200 */
[----:B------:R-:W-:-:S05]  /*00b0*/  IMAD R0, R5, 0x100, R0 ;  /* 0x0000010005007824 */ /* 0x000fca00078e0200 */
[CC--:B------:R-:W-:Y:S02]  /*00c0*/  LEA.HI R4, R3.reuse, R0.reuse, RZ, 0x6 ;  /* 0x0000000003047211 */ /* 0x0c0fe400078f30ff */
[----:B------:R-:W-:Y:S02]  /*00d0*/  LEA.HI R3, R3, R0, RZ, 0xa ;  /* 0x0000000003037211 */ /* 0x000fe400078f50ff */
[----:B------:R-:W-:Y:S02]  /*00e0*/  SHF.R.S32.HI R7, RZ, 0x6, R4 ;  /* 0x00000006ff077819 */ /* 0x000fe40000011404 */
[----:B------:R-:W-:Y:S02]  /*00f0*/  SHF.R.S32.HI R6, RZ, 0xa, R3 ;  /* 0x0000000aff067819 */ /* 0x000fe40000011403 */
[----:B------:R-:W-:Y:S01]  /*0100*/  LEA.HI R8, R7, R7, RZ, 0x4 ;  /* 0x0000000707087211 */ /* 0x000fe200078f20ff */
[----:B------:R-:W1:Y:S01]  /*0110*/  LDC.64 R2, c[0x0][0x210] ;  /* 0x00008400ff027b82 */ /* 0x000e620000000a00 */
[----:B------:R-:W-:-:S02]  /*0120*/  LEA.HI R9, R6, R6, RZ, 0x4 ;  /* 0x0000000606097211 */ /* 0x000fc400078f20ff */
[----:B------:R-:W-:Y:S02]  /*0130*/  LOP3.LUT R5, R4, 0xffffffc0, RZ, 0xc0, !PT ;  /* 0xffffffc004057812 */ /* 0x000fe400078ec0ff */
[----:B------:R-:W-:Y:S02]  /*0140*/  LOP3.LUT R4, R8, 0xfffffff0, RZ, 0xc0, !PT ;  /* 0xfffffff008047812 */ /* 0x000fe400078ec0ff */
[----:B------:R-:W-:Y:S01]  /*0150*/  LOP3.LUT R9, R9, 0xfffffff0, RZ, 0xc0, !PT ;  /* 0xfffffff009097812 */ /* 0x000fe200078ec0ff */
[----:B------:R-:W-:Y:S02]  /*0160*/  IMAD.IADD R5, R0, 0x1, -R5 ;  /* 0x0000000100057824 */ /* 0x000fe400078e0a05 */
[----:B------:R-:W-:Y:S02]  /*0170*/  IMAD.IADD R4, R7, 0x1, -R4 ;  /* 0x0000000107047824 */ /* 0x000fe400078e0a04 */
[C---:B------:R-:W-:Y:S01]  /*0180*/  IMAD.IADD R11, R6.reuse, 0x1, -R9 ;  /* 0x00000001060b7824 */ /* 0x040fe200078e0a09 */
[----:B------:R-:W-:Y:S01]  /*0190*/  CS2R R8, SRZ ;  /* 0x0000000000087805 */ /* 0x000fe2000001ff00 */
[----:B------:R-:W-:Y:S01]  /*01a0*/  IMAD R5, R6, 0x1000, R5 ;  /* 0x0000100006057824 */ /* 0x000fe200078e0205 */
[----:B------:R-:W-:-:S02]  /*01b0*/  ISETP.GT.AND P0, PT, R4, RZ, PT ;  /* 0x000000ff0400720c */ /* 0x000fc40003f04270 */
[----:B------:R-:W-:Y:S02]  /*01c0*/  CS2R R6, SRZ ;  /* 0x0000000000067805 */ /* 0x000fe4000001ff00 */
[C---:B------:R-:W-:Y:S01]  /*01d0*/  ISETP.GT.AND P1, PT, R11.reuse, RZ, PT ;  /* 0x000000ff0b00720c */ /* 0x040fe20003f24270 */
[C---:B------:R-:W-:Y:S01]  /*01e0*/  IMAD R5, R4.reuse, 0x80, R5 ;  /* 0x0000008004057824 */ /* 0x040fe200078e0205 */
[----:B------:R-:W-:Y:S02]  /*01f0*/  ISETP.GT.AND P2, PT, R11, RZ, P0 ;  /* 0x000000ff0b00720c */ /* 0x000fe40000744270 */
[----:B------:R-:W-:Y:S01]  /*0200*/  ISETP.GT.AND P1, PT, R4, -0x1, P1 ;  /* 0xffffffff0400780c */ /* 0x000fe20000f24270 */
[C---:B------:R-:W-:Y:S02]  /*0210*/  VIADD R17, R5.reuse, 0xfffff7c0 ;  /* 0xfffff7c005117836 */ /* 0x040fe40000000000 */
[----:B------:R-:W-:Y:S02]  /*0220*/  VIADD R19, R5, 0xfffff800 ;  /* 0xfffff80005137836 */ /* 0x000fe40000000000 */
[----:B-1----:R-:W-:-:S04]  /*0230*/  IMAD.WIDE R16, R17, 0x4, R2 ;  /* 0x0000000411107825 */ /* 0x002fc800078e0202 */
[--C-:B------:R-:W-:Y:S02]  /*0240*/  IMAD.WIDE R18, R19, 0x4, R2.reuse ;  /* 0x0000000413127825 */ /* 0x100fe400078e0202 */
[----:B------:R-:W2:Y:S02]  /*0250*/  @P2 LDG.E.64 R6, desc[UR4][R16.64] ;  /* 0x0000000410062981 */ /* 0x000ea4000c1e1b00 */
[----:B------:R-:W-:Y:S02]  /*0260*/  VIADD R21, R5, 0xfffff840 ;  /* 0xfffff84005157836 */ /* 0x000fe40000000000 */
[----:B------:R-:W3:Y:S01]  /*0270*/  @P1 LDG.E.64 R8, desc[UR4][R18.64] ;  /* 0x0000000412081981 */ /* 0x000ee2000c1e1b00 */
[----:B------:R-:W-:Y:S01]  /*0280*/  ISETP.GT.AND P0, PT, R11, -0x1, P0 ;  /* 0xffffffff0b00780c */ /* 0x000fe20000704270 */
[----:B------:R-:W-:-:S04]  /*0290*/  IMAD.WIDE R20, R21, 0x4, R2 ;  /* 0x0000000415147825 */ /* 0x000fc800078e0202 */
[----:B------:R-:W-:Y:S01]  /*02a0*/  VIADD R23, R5, 0xffffffc0 ;  /* 0xffffffc005177836 */ /* 0x000fe20000000000 */
[----:B------:R-:W4:Y:S03]  /*02b0*/  @P1 LDG.E.64 R12, desc[UR4][R20.64] ;  /* 0x00000004140c1981 */ /* 0x000f26000c1e1b00 */
[----:B------:R-:W-:-:S05]  /*02c0*/  IMAD.WIDE R22, R23, 0x4, R2 ;  /* 0x0000000417167825 */ /* 0x000fca00078e0202 */
[----:B------:R-:W5:Y:S01]  /*02d0*/  @P0 LDG.E.64 R14, desc[UR4][R22.64] ;  /* 0x00000004160e0981 */ /* 0x000f62000c1e1b00 */
[----:B------:R-:W-:Y:S02]  /*02e0*/  LOP3.LUT R4, R11, R4, RZ, 0xfc, !PT ;  /* 0x000000040b047212 */ /* 0x000fe400078efcff */
[----:B--2---:R-:W-:Y:S02]  /*02f0*/  SEL R17, R6, 0xff800000, P2 ;  /* 0xff80000006117807 */ /* 0x004fe40001000000 */
[----:B---3--:R-:W-:Y:S02]  /*0300*/  SEL R8, R8, 0xff800000, P1 ;  /* 0xff80000008087807 */ /* 0x008fe40000800000 */
[----:B------:R-:W-:Y:S02]  /*0310*/  SEL R18, R7, 0xff800000, P2 ;  /* 0xff80000007127807 */ /* 0x000fe40001000000 */
[----:B------:R-:W-:Y:S02]  /*0320*/  FSETP.GT.AND P4, PT, R8, R17, PT ;  /* 0x000000110800720b */ /* 0x000fe40003f84000 */
[----:B------:R-:W-:-:S04]  /*0330*/  SEL R9, R9, 0xff800000, P1 ;  /* 0xff80000009097807 */ /* 0x000fc80000800000 */
[----:B------:R-:W-:Y:S02]  /*0340*/  FSETP.GT.AND P6, PT, R9, R18, PT ;  /* 0x000000120900720b */ /* 0x000fe40003fc4000 */
[----:B------:R-:W-:Y:S02]  /*0350*/  FSETP.NAN.AND P2, PT, R8, R8, PT ;  /* 0x000000080800720b */ /* 0x000fe40003f48000 */
[----:B----4-:R-:W-:Y:S02]  /*0360*/  SEL R6, R13, 0xff800000, P1 ;  /* 0xff8000000d067807 */ /* 0x010fe40000800000 */
[----:B------:R-:W-:Y:S02]  /*0370*/  SEL R7, R12, 0xff800000, P1 ;  /* 0xff8000000c077807 */ /* 0x000fe40000800000 */
[----:B------:R-:W-:Y:S02]  /*0380*/  @!P4 SEL R8, R8, R17, P2 ;  /* 0x000000110808c207 */ /* 0x000fe40001000000 */
[----:B------:R-:W-:-:S02]  /*0390*/  FSETP.NAN.AND P2, PT, R6, R6, PT ;  /* 0x000000060600720b */ /* 0x000fc40003f48000 */
[----:B------:R-:W-:Y:S02]  /*03a0*/  FSETP.NAN.AND P1, PT, R9, R9, PT ;  /* 0x000000090900720b */ /* 0x000fe40003f28000 */
[----:B-----5:R-:W-:Y:S02]  /*03b0*/  SEL R15, R15, 0xff800000, P0 ;  /* 0xff8000000f0f7807 */ /* 0x020fe40000000000 */
[----:B------:R-:W-:Y:S02]  /*03c0*/  @!P6 SEL R9, R9, R18, P1 ;  /* 0x000000120909e207 */ /* 0x000fe40000800000 */
[----:B------:R-:W-:Y:S02]  /*03d0*/  P2R R16, PR, RZ, 0x10 ;  /* 0x00000010ff107803 */ /* 0x000fe40000000000 */
[----:B------:R-:W-:Y:S02]  /*03e0*/  FSETP.NAN.AND P1, PT, R15, R15, PT ;  /* 0x0000000f0f00720b */ /* 0x000fe40003f28000 */
[----:B------:R-:W-:-:S02]  /*03f0*/  FSETP.GEU.AND P4, PT, R9, R6, PT ;  /* 0x000000060900720b */ /* 0x000fc40003f8e000 */
[----:B------:R-:W-:Y:S02]  /*0400*/  FSETP.NAN.AND P5, PT, R7, R7, PT ;  /* 0x000000070700720b */ /* 0x000fe40003fa8000 */
[----:B------:R-:W-:Y:S02]  /*0410*/  @!P2 SEL R6, R6, R9, !P4 ;  /* 0x000000090606a207 */ /* 0x000fe40006000000 */
[----:B------:R-:W-:Y:S02]  /*0420*/  P2R R12, PR, RZ, 0x10 ;  /* 0x00000010ff0c7803 */ /* 0x000fe40000000000 */
[----:B------:R-:W-:Y:S02]  /*0430*/  FSETP.GEU.AND P4, PT, R6, R15, PT ;  /* 0x0000000f0600720b */ /* 0x000fe40003f8e000 */
[----:B------:R-:W-:Y:S02]  /*0440*/  SEL R14, R14, 0xff800000, P0 ;  /* 0xff8000000e0e7807 */ /* 0x000fe40000000000 */
[----:B------:R-:W-:-:S02]  /*0450*/  @!P1 SEL R15, R15, R6, !P4 ;  /* 0x000000060f0f9207 */ /* 0x000fc40006000000 */
[----:B------:R-:W-:Y:S02]  /*0460*/  FSETP.NAN.AND P1, PT, R14, R14, PT ;  /* 0x0000000e0e00720b */ /* 0x000fe40003f28000 */
[----:B------:R-:W-:-:S04]  /*0470*/  FSETP.GEU.AND P3, PT, R8, R7, PT ;  /* 0x000000070800720b */ /* 0x000fc80003f6e000 */
[----:B------:R-:W-:-:S04]  /*0480*/  @!P5 SEL R7, R7, R8, !P3 ;  /* 0x000000080707d207 */ /* 0x000fc80005800000 */
[----:B------:R-:W-:-:S04]  /*0490*/  FSETP.GEU.AND P2, PT, R7, R14, PT ;  /* 0x0000000e0700720b */ /* 0x000fc80003f4e000 */
[----:B------:R-:W-:Y:S02]  /*04a0*/  @!P1 SEL R14, R14, R7, !P2 ;  /* 0x000000070e0e9207 */ /* 0x000fe40005000000 */
[----:B------:R-:W-:Y:S02]  /*04b0*/  ISETP.GT.AND P1, PT, R4, -0x1, PT ;  /* 0xffffffff0400780c */ /* 0x000fe40003f24270 */
[----:B------:R-:W-:Y:S01]  /*04c0*/  CS2R R6, SRZ ;  /* 0x0000000000067805 */ /* 0x000fe2000001ff00 */
[----:B------:R-:W-:-:S10]  /*04d0*/  IMAD.WIDE R8, R5, 0x4, R2 ;  /* 0x0000000405087825 */ /* 0x000fd400078e0202 */
[----:B------:R1:W2:Y:S01]  /*04e0*/  @P1 LDG.E.64 R6, desc[UR4][R8.64] ;  /* 0x0000000408061981 */ /* 0x0002a2000c1e1b00 */
[----:B------:R-:W-:-:S04]  /*04f0*/  VIADD R13, R5, 0x40 ;  /* 0x00000040050d7836 */ /* 0x000fc80000000000 */
[----:B-1----:R-:W-:Y:S01]  /*0500*/  IMAD.WIDE R8, R13, 0x4, R2 ;  /* 0x000000040d087825 */ /* 0x002fe200078e0202 */
[----:B------:R-:W-:Y:S02]  /*0510*/  P2R R17, PR, RZ, 0x10 ;  /* 0x00000010ff117803 */ /* 0x000fe40000000000 */
[----:B--2---:R-:W-:Y:S02]  /*0520*/  SEL R11, R6, 0xff800000, P1 ;  /* 0xff800000060b7807 */ /* 0x004fe40000800000 */
[----:B------:R-:W-:Y:S02]  /*0530*/  SEL R4, R7, 0xff800000, P1 ;  /* 0xff80000007047807 */ /* 0x000fe40000800000 */
[----:B------:R-:W-:-:S06]  /*0540*/  CS2R R6, SRZ ;  /* 0x0000000000067805 */ /* 0x000fcc000001ff00 */
[----:B------:R-:W2:Y:S01]  /*0550*/  @P1 LDG.E.64 R6, desc[UR4][R8.64] ;  /* 0x0000000408061981 */ /* 0x000ea2000c1e1b00 */
[-C--:B------:R-:W-:Y:S02]  /*0560*/  FSETP.NAN.AND P5, PT, R11, R11.reuse, PT ;  /* 0x0000000b0b00720b */ /* 0x080fe40003fa8000 */
[----:B------:R-:W-:-:S11]  /*0570*/  FSETP.GEU.AND P4, PT, R14, R11, PT ;  /* 0x0000000b0e00720b */ /* 0x000fd60003f8e000 */
[----:B------:R-:W-:Y:S02]  /*0580*/  @!P5 SEL R11, R11, R14, !P4 ;  /* 0x0000000e0b0bd207 */ /* 0x000fe40006000000 */
[-C--:B------:R-:W-:Y:S02]  /*0590*/  FSETP.NAN.AND P5, PT, R4, R4.reuse, PT ;  /* 0x000000040400720b */ /* 0x080fe40003fa8000 */
[----:B------:R-:W-:Y:S02]  /*05a0*/  P2R R18, PR, RZ, 0x10 ;  /* 0x00000010ff127803 */ /* 0x000fe40000000000 */
[----:B------:R-:W-:Y:S02]  /*05b0*/  FSETP.GEU.AND P4, PT, R15, R4, PT ;  /* 0x000000040f00720b */ /* 0x000fe40003f8e000 */
[----:B------:R-:W-:-:S07]  /*05c0*/  P2R R10, PR, RZ, 0x40 ;  /* 0x00000040ff0a7803 */ /* 0x000fce0000000000 */
[----:B------:R-:W-:Y:S02]  /*05d0*/  @!P5 SEL R4, R4, R15, !P4 ;  /* 0x0000000f0404d207 */ /* 0x000fe40006000000 */
[----:B------:R-:W-:Y:S02]  /*05e0*/  P2R R14, PR, RZ, 0x10 ;  /* 0x00000010ff0e7803 */ /* 0x000fe40000000000 */
[----:B--2---:R-:W-:Y:S02]  /*05f0*/  SEL R15, R7, 0xff800000, P1 ;  /* 0xff800000070f7807 */ /* 0x004fe40000800000 */
[----:B------:R-:W-:Y:S02]  /*0600*/  SEL R13, R6, 0xff800000, P1 ;  /* 0xff800000060d7807 */ /* 0x000fe40000800000 */
[----:B------:R-:W-:Y:S02]  /*0610*/  FSETP.NAN.AND P6, PT, R15, R15, PT ;  /* 0x0000000f0f00720b */ /* 0x000fe40003fc8000 */
[----:B------:R-:W-:-:S02]  /*0620*/  FSETP.NAN.AND P4, PT, R13, R13, PT ;  /* 0x0000000d0d00720b */ /* 0x000fc40003f88000 */
[----:B------:R-:W-:-:S04]  /*0630*/  FSETP.GEU.AND P5, PT, R4, R15, PT ;  /* 0x0000000f0400720b */ /* 0x000fc80003fae000 */
[----:B------:R-:W-:Y:S01]  /*0640*/  P2R R9, PR, RZ, 0x20 ;  /* 0x00000020ff097803 */ /* 0x000fe20000000000 */
[----:B------:R-:W-:-:S04]  /*0650*/  VIADD R7, R5, 0x7c0 ;  /* 0x000007c005077836 */ /* 0x000fc80000000000 */
[----:B------:R-:W-:Y:S02]  /*0660*/  @!P6 SEL R15, R15, R4, !P5 ;  /* 0x000000040f0fe207 */ /* 0x000fe40006800000 */
[----:B------:R-:W-:Y:S02]  /*0670*/  ISETP.NE.AND P5, PT, R18, RZ, PT ;  /* 0x000000ff1200720c */ /* 0x000fe40003fa5270 */
[----:B------:R-:W-:Y:S02]  /*0680*/  FSETP.GEU.AND P6, PT, R11, R13, PT ;  /* 0x0000000d0b00720b */ /* 0x000fe40003fce000 */
[----:B------:R-:W-:Y:S02]  /*0690*/  P2R R18, PR, RZ, 0x20 ;  /* 0x00000020ff127803 */ /* 0x000fe40000000000 */
[----:B------:R-:W-:Y:S02]  /*06a0*/  @!P4 SEL R13, R13, R11, !P6 ;  /* 0x0000000b0d0dc207 */ /* 0x000fe40007000000 */
[----:B------:R-:W-:-:S02]  /*06b0*/  ISETP.NE.AND P5, PT, R17, RZ, PT ;  /* 0x000000ff1100720c */ /* 0x000fc40003fa5270 */
[----:B------:R-:W-:Y:S02]  /*06c0*/  ISETP.NE.AND P4, PT, R16, RZ, PT ;  /* 0x000000ff1000720c */ /* 0x000fe40003f85270 */
[----:B------:R-:W-:Y:S01]  /*06d0*/  CS2R R16, SRZ ;  /* 0x0000000000107805 */ /* 0x000fe2000001ff00 */
[----:B------:R-:W-:-:S05]  /*06e0*/  IMAD.WIDE R6, R7, 0x4, R2 ;  /* 0x0000000407067825 */ /* 0x000fca00078e0202 */
[----:B------:R1:W2:Y:S01]  /*06f0*/  @P0 LDG.E.64 R16, desc[UR4][R6.64] ;  /* 0x0000000406100981 */ /* 0x0002a2000c1e1b00 */
[----:B------:R-:W-:-:S04]  /*0700*/  SEL R11, RZ, 0x1, !P4 ;  /* 0x00000001ff0b7807 */ /* 0x000fc80006000000 */
[----:B------:R-:W-:Y:S02]  /*0710*/  SEL R11, R11, 0x2, P3 ;  /* 0x000000020b0b7807 */ /* 0x000fe40001800000 */
[----:B-1----:R-:W-:Y:S02]  /*0720*/  CS2R R6, SRZ ;  /* 0x0000000000067805 */ /* 0x002fe4000001ff00 */
[----:B--2---:R-:W-:Y:S02]  /*0730*/  SEL R4, R16, 0xff800000, P0 ;  /* 0xff80000010047807 */ /* 0x004fe40000000000 */
[----:B------:R-:W-:Y:S02]  /*0740*/  SEL R17, R17, 0xff800000, P0 ;  /* 0xff80000011117807 */ /* 0x000fe40000000000 */
[-C--:B------:R-:W-:Y:S02]  /*0750*/  FSETP.NAN.AND P0, PT, R4, R4.reuse, PT ;  /* 0x000000040400720b */ /* 0x080fe40003f08000 */
[----:B------:R-:W-:-:S11]  /*0760*/  FSETP.GEU.AND P4, PT, R13, R4, PT ;  /* 0x000000040d00720b */ /* 0x000fd60003f8e000 */
[----:B------:R-:W-:Y:S02]  /*0770*/  @!P0 SEL R4, R4, R13, !P4 ;  /* 0x0000000d04048207 */ /* 0x000fe40006000000 */
[----:B------:R-:W-:Y:S01]  /*0780*/  SEL R13, R11, 0x3, P2 ;  /* 0x000000030b0d7807 */ /* 0x000fe20001000000 */
[----:B------:R-:W-:Y:S01]  /*0790*/  VIADD R11, R5, 0x800 ;  /* 0x00000800050b7836 */ /* 0x000fe20000000000 */
[----:B------:R-:W-:-:S03]  /*07a0*/  ISETP.NE.AND P0, PT, R10, RZ, PT ;  /* 0x000000ff0a00720c */ /* 0x000fc60003f05270 */
[----:B------:R-:W-:-:S05]  /*07b0*/  IMAD.WIDE R10, R11, 0x4, R2 ;  /* 0x000000040b0a7825 */ /* 0x000fca00078e0202 */
[----:B------:R-:W2:Y:S01]  /*07c0*/  @P1 LDG.E.64 R6, desc[UR4][R10.64] ;  /* 0x000000040a061981 */ /* 0x000ea2000c1e1b00 */
[----:B------:R-:W-:Y:S02]  /*07d0*/  SEL R8, RZ, 0x1, !P0 ;  /* 0x00000001ff087807 */ /* 0x000fe40004000000 */
[-C--:B------:R-:W-:Y:S02]  /*07e0*/  FSETP.NAN.AND P0, PT, R17, R17.reuse, PT ;  /* 0x000000111100720b */ /* 0x080fe40003f08000 */
[----:B------:R-:W-:-:S11]  /*07f0*/  FSETP.GEU.AND P3, PT, R15, R17, PT ;  /* 0x000000110f00720b */ /* 0x000fd60003f6e000 */
[----:B------:R-:W-:Y:S02]  /*0800*/  @!P0 SEL R17, R17, R15, !P3 ;  /* 0x0000000f11118207 */ /* 0x000fe40005800000 */
[----:B------:R-:W-:-:S04]  /*0810*/  ISETP.NE.AND P0, PT, R12, RZ, PT ;  /* 0x000000ff0c00720c */ /* 0x000fc80003f05270 */
[----:B------:R-:W-:Y:S02]  /*0820*/  SEL R12, R8, 0x2, P0 ;  /* 0x00000002080c7807 */ /* 0x000fe40000000000 */
[----:B--2---:R-:W-:-:S04]  /*0830*/  SEL R8, R7, 0xff800000, P1 ;  /* 0xff80000007087807 */ /* 0x004fc80000800000 */
[-C--:B------:R-:W-:Y:S02]  /*0840*/  FSETP.NAN.AND P0, PT, R8, R8.reuse, PT ;  /* 0x000000080800720b */ /* 0x080fe40003f08000 */
[----:B------:R-:W-:Y:S02]  /*0850*/  SEL R7, R12, 0x3, P5 ;  /* 0x000000030c077807 */ /* 0x000fe40002800000 */
[----:B------:R-:W-:Y:S02]  /*0860*/  ISETP.NE.AND P5, PT, R18, RZ, PT ;  /* 0x000000ff1200720c */ /* 0x000fe40003fa5270 */
[----:B------:R-:W-:Y:S02]  /*0870*/  FSETP.GEU.AND P2, PT, R17, R8, PT ;  /* 0x000000081100720b */ /* 0x000fe40003f4e000 */
[----:B------:R-:W-:Y:S01]  /*0880*/  SEL R16, R13, 0x4, P5 ;  /* 0x000000040d107807 */ /* 0x000fe20002800000 */
[----:B------:R-:W-:-:S04]  /*0890*/  VIADD R13, R5, 0x840 ;  /* 0x00000840050d7836 */ /* 0x000fc80000000000 */
[----:B------:R-:W-:Y:S02]  /*08a0*/  @!P0 SEL R8, R8, R17, !P2 ;  /* 0x0000001108088207 */ /* 0x000fe40005000000 */
[----:B------:R-:W-:Y:S02]  /*08b0*/  ISETP.NE.AND P0, PT, R14, RZ, PT ;  /* 0x000000ff0e00720c */ /* 0x000fe40003f05270 */
[----:B------:R-:W-:Y:S01]  /*08c0*/  CS2R R14, SRZ ;  /* 0x00000000000e7805 */ /* 0x000fe2000001ff00 */
[----:B------:R-:W-:Y:S01]  /*08d0*/  IMAD.WIDE R12, R13, 0x4, R2 ;  /* 0x000000040d0c7825 */ /* 0x000fe200078e0202 */
[----:B------:R-:W-:Y:S01]  /*08e0*/  ISETP.NE.AND P5, PT, R9, RZ, PT ;  /* 0x000000ff0900720c */ /* 0x000fe20003fa5270 */
[----:B------:R-:W1:Y:S03]  /*08f0*/  LDC.64 R2, c[0x0][0x218] ;  /* 0x00008600ff027b82 */ /* 0x000e660000000a00 */
[----:B------:R-:W2:Y:S01]  /*0900*/  @P1 LDG.E.64 R14, desc[UR4][R12.64] ;  /* 0x000000040c0e1981 */ /* 0x000ea2000c1e1b00 */
[----:B------:R-:W-:-:S02]  /*0910*/  SEL R9, R6, 0xff800000, P1 ;  /* 0xff80000006097807 */ /* 0x000fc40000800000 */
[----:B------:R-:W-:Y:S02]  /*0920*/  SEL R7, R7, 0x4, P0 ;  /* 0x0000000407077807 */ /* 0x000fe40000000000 */
[-C--:B------:R-:W-:Y:S02]  /*0930*/  FSETP.NAN.AND P0, PT, R9, R9.reuse, PT ;  /* 0x000000090900720b */ /* 0x080fe40003f08000 */
[----:B------:R-:W-:Y:S02]  /*0940*/  SEL R16, R16, 0x5, P6 ;  /* 0x0000000510107807 */ /* 0x000fe40003000000 */
[----:B------:R-:W-:Y:S02]  /*0950*/  FSETP.GEU.AND P6, PT, R4, R9, PT ;  /* 0x000000090400720b */ /* 0x000fe40003fce000 */
[----:B------:R-:W-:Y:S02]  /*0960*/  SEL R7, R7, 0x5, P5 ;  /* 0x0000000507077807 */ /* 0x000fe40002800000 */
[----:B------:R-:W-:-:S05]  /*0970*/  SEL R16, R16, 0x6, P4 ;  /* 0x0000000610107807 */ /* 0x000fca0002000000 */
[----:B------:R-:W-:Y:S02]  /*0980*/  @!P0 SEL R9, R9, R4, !P6 ;  /* 0x0000000409098207 */ /* 0x000fe40007000000 */
[----:B------:R-:W-:Y:S02]  /*0990*/  SEL R7, R7, 0x6, P3 ;  /* 0x0000000607077807 */ /* 0x000fe40001800000 */
[----:B------:R-:W-:Y:S02]  /*09a0*/  SEL R16, R16, 0x7, P6 ;  /* 0x0000000710107807 */ /* 0x000fe40003000000 */
[----:B------:R-:W-:Y:S02]  /*09b0*/  SEL R7, R7, 0x7, P2 ;  /* 0x0000000707077807 */ /* 0x000fe40001000000 */
[----:B------:R-:W-:Y:S01]  /*09c0*/  IADD3 R6, P4, R0, UR6, RZ ;  /* 0x0000000600067c10 */ /* 0x000fe2000ff9e0ff */
[----:B-1----:R-:W-:Y:S01]  /*09d0*/  IMAD.WIDE R2, R0, 0x4, R2 ;  /* 0x0000000400027825 */ /* 0x002fe200078e0202 */
[----:B--2---:R-:W-:-:S02]  /*09e0*/  SEL R5, R15, 0xff800000, P1 ;  /* 0xff8000000f057807 */ /* 0x004fc40000800000 */
[----:B------:R-:W-:Y:S02]  /*09f0*/  SEL R4, R14, 0xff800000, P1 ;  /* 0xff8000000e047807 */ /* 0x000fe40000800000 */
[-C--:B------:R-:W-:Y:S02]  /*0a00*/  FSETP.NAN.AND P1, PT, R5, R5.reuse, PT ;  /* 0x000000050500720b */ /* 0x080fe40003f28000 */
[-C--:B------:R-:W-:Y:S02]  /*0a10*/  FSETP.NAN.AND P0, PT, R4, R4.reuse, PT ;  /* 0x000000040400720b */ /* 0x080fe40003f08000 */
[----:B------:R-:W-:Y:S02]  /*0a20*/  FSETP.GEU.AND P3, PT, R9, R4, PT ;  /* 0x000000040900720b */ /* 0x000fe40003f6e000 */
[----:B------:R-:W-:Y:S02]  /*0a30*/  FSETP.GEU.AND P2, PT, R8, R5, PT ;  /* 0x000000050800720b */ /* 0x000fe40003f4e000 */
[----:B------:R-:W-:-:S02]  /*0a40*/  SEL R16, R16, 0x8, P3 ;  /* 0x0000000810107807 */ /* 0x000fc40001800000 */
[----:B------:R-:W-:Y:S02]  /*0a50*/  SEL R10, R7, 0x8, P2 ;  /* 0x00000008070a7807 */ /* 0x000fe40001000000 */
[----:B------:R-:W-:Y:S02]  /*0a60*/  LOP3.LUT R11, R16, 0xff, RZ, 0xc0, !PT ;  /* 0x000000ff100b7812 */ /* 0x000fe400078ec0ff */
[----:B------:R-:W-:Y:S02]  /*0a70*/  @!P1 SEL R5, R5, R8, !P2 ;  /* 0x0000000805059207 */ /* 0x000fe40005000000 */
[----:B------:R-:W-:Y:S01]  /*0a80*/  @!P0 SEL R4, R4, R9, !P3 ;  /* 0x0000000904048207 */ /* 0x000fe20005800000 */
[----:B------:R-:W-:Y:S01]  /*0a90*/  IMAD R11, R10, 0x100, R11 ;  /* 0x000001000a0b7824 */ /* 0x000fe200078e020b */
[----:B------:R-:W-:-:S03]  /*0aa0*/  LEA.HI.X.SX32 R7, R0, UR7, 0x1, P4 ;  /* 0x0000000700077c11 */ /* 0x000fc6000a0f0eff */
[----:B------:R-:W-:Y:S04]  /*0ab0*/  STG.E.64 desc[UR4][R2.64], R4 ;  /* 0x0000000402007986 */ /* 0x000fe8000c101b04 */
[----:B------:R-:W-:Y:S01]  /*0ac0*/  STG.E.U16 desc[UR4][R6.64], R11 ;  /* 0x0000000b06007986 */ /* 0x000fe2000c101504 */
[----:B------:R-:W-:Y:S05]  /*0ad0*/  EXIT ;  /* 0x000000000000794d */ /* 0x000fea0003800000 */
.L_x_0:
[----:B------:R-:W-:-:S00]  /*0ae0*/  BRA `(.L_x_0) ;  /* 0xfffffffc00fc7947 */ /* 0x000fc0000383ffff */
[----:B------:R-:W-:-:S00]  /*0af0*/  NOP ;  /* 0x0000000000007918 */ /* 0x000fc00000000000 */
        /* <DEDUP_REMOVED lines=8> */
.L_x_1:


//--------------------- .nv.constant0.triton_poi_fused_max_pool2d_with_indices_11 --------------------------
	.section	.nv.constant0.triton_poi_fused_max_pool2d_with_indices_11,"a",@progbits
	.sectionflags	@""
	.align	4
.nv.constant0.triton_poi_fused_max_pool2d_with_indices_11:
	.zero		556
